//
// Generated by NVIDIA NVVM Compiler
//
// Compiler Build ID: CL-36424714
// Cuda compilation tools, release 13.0, V13.0.88
// Based on NVVM 20.0.0
//

.version 9.0
.target sm_100
.address_size 64

	// .globl	_ZN3cub18CUB_300001_SM_10006detail11EmptyKernelIvEEvv
.global .align 1 .b8 _ZN41_INTERNAL_86f64f54_4_k_cu_0b9a2785_2861234cuda3std3__45__cpo5beginE[1];
.global .align 1 .b8 _ZN41_INTERNAL_86f64f54_4_k_cu_0b9a2785_2861234cuda3std3__45__cpo3endE[1];
.global .align 1 .b8 _ZN41_INTERNAL_86f64f54_4_k_cu_0b9a2785_2861234cuda3std3__45__cpo6cbeginE[1];
.global .align 1 .b8 _ZN41_INTERNAL_86f64f54_4_k_cu_0b9a2785_2861234cuda3std3__45__cpo4cendE[1];
.global .align 1 .b8 _ZN41_INTERNAL_86f64f54_4_k_cu_0b9a2785_2861234cuda3std3__45__cpo6rbeginE[1];
.global .align 1 .b8 _ZN41_INTERNAL_86f64f54_4_k_cu_0b9a2785_2861234cuda3std3__45__cpo4rendE[1];
.global .align 1 .b8 _ZN41_INTERNAL_86f64f54_4_k_cu_0b9a2785_2861234cuda3std3__45__cpo7crbeginE[1];
.global .align 1 .b8 _ZN41_INTERNAL_86f64f54_4_k_cu_0b9a2785_2861234cuda3std3__45__cpo5crendE[1];
.global .align 1 .b8 _ZN41_INTERNAL_86f64f54_4_k_cu_0b9a2785_2861234cuda3std3__443_GLOBAL__N__86f64f54_4_k_cu_0b9a2785_2861236ignoreE[1];
.global .align 1 .b8 _ZN41_INTERNAL_86f64f54_4_k_cu_0b9a2785_2861234cuda3std3__419piecewise_constructE[1];
.global .align 1 .b8 _ZN41_INTERNAL_86f64f54_4_k_cu_0b9a2785_2861234cuda3std3__48in_placeE[1];
.global .align 1 .b8 _ZN41_INTERNAL_86f64f54_4_k_cu_0b9a2785_2861234cuda3std3__420unreachable_sentinelE[1];
.global .align 1 .b8 _ZN41_INTERNAL_86f64f54_4_k_cu_0b9a2785_2861234cuda3std3__47nulloptE[1];
.global .align 1 .b8 _ZN41_INTERNAL_86f64f54_4_k_cu_0b9a2785_2861234cuda3std3__48unexpectE[1];
.global .align 1 .b8 _ZN41_INTERNAL_86f64f54_4_k_cu_0b9a2785_2861234cuda3std6ranges3__45__cpo4swapE[1];
.global .align 1 .b8 _ZN41_INTERNAL_86f64f54_4_k_cu_0b9a2785_2861234cuda3std6ranges3__45__cpo9iter_moveE[1];
.global .align 1 .b8 _ZN41_INTERNAL_86f64f54_4_k_cu_0b9a2785_2861234cuda3std6ranges3__45__cpo5beginE[1];
.global .align 1 .b8 _ZN41_INTERNAL_86f64f54_4_k_cu_0b9a2785_2861234cuda3std6ranges3__45__cpo3endE[1];
.global .align 1 .b8 _ZN41_INTERNAL_86f64f54_4_k_cu_0b9a2785_2861234cuda3std6ranges3__45__cpo6cbeginE[1];
.global .align 1 .b8 _ZN41_INTERNAL_86f64f54_4_k_cu_0b9a2785_2861234cuda3std6ranges3__45__cpo4cendE[1];
.global .align 1 .b8 _ZN41_INTERNAL_86f64f54_4_k_cu_0b9a2785_2861234cuda3std6ranges3__45__cpo7advanceE[1];
.global .align 1 .b8 _ZN41_INTERNAL_86f64f54_4_k_cu_0b9a2785_2861234cuda3std6ranges3__45__cpo9iter_swapE[1];
.global .align 1 .b8 _ZN41_INTERNAL_86f64f54_4_k_cu_0b9a2785_2861234cuda3std6ranges3__45__cpo4nextE[1];
.global .align 1 .b8 _ZN41_INTERNAL_86f64f54_4_k_cu_0b9a2785_2861234cuda3std6ranges3__45__cpo4prevE[1];
.global .align 1 .b8 _ZN41_INTERNAL_86f64f54_4_k_cu_0b9a2785_2861234cuda3std6ranges3__45__cpo4dataE[1];
.global .align 1 .b8 _ZN41_INTERNAL_86f64f54_4_k_cu_0b9a2785_2861234cuda3std6ranges3__45__cpo5cdataE[1];
.global .align 1 .b8 _ZN41_INTERNAL_86f64f54_4_k_cu_0b9a2785_2861234cuda3std6ranges3__45__cpo4sizeE[1];
.global .align 1 .b8 _ZN41_INTERNAL_86f64f54_4_k_cu_0b9a2785_2861234cuda3std6ranges3__45__cpo5ssizeE[1];
.global .align 1 .b8 _ZN41_INTERNAL_86f64f54_4_k_cu_0b9a2785_2861234cuda3std6ranges3__45__cpo8distanceE[1];
.global .align 1 .b8 _ZN41_INTERNAL_86f64f54_4_k_cu_0b9a2785_2861236thrust24THRUST_300001_SM_1000_NS6system6detail10sequential3seqE[1];
.global .align 1 .b8 _ZN41_INTERNAL_86f64f54_4_k_cu_0b9a2785_2861236thrust24THRUST_300001_SM_1000_NS12placeholders2_1E[1];
.global .align 1 .b8 _ZN41_INTERNAL_86f64f54_4_k_cu_0b9a2785_2861236thrust24THRUST_300001_SM_1000_NS12placeholders2_2E[1];
.global .align 1 .b8 _ZN41_INTERNAL_86f64f54_4_k_cu_0b9a2785_2861236thrust24THRUST_300001_SM_1000_NS12placeholders2_3E[1];
.global .align 1 .b8 _ZN41_INTERNAL_86f64f54_4_k_cu_0b9a2785_2861236thrust24THRUST_300001_SM_1000_NS12placeholders2_4E[1];
.global .align 1 .b8 _ZN41_INTERNAL_86f64f54_4_k_cu_0b9a2785_2861236thrust24THRUST_300001_SM_1000_NS12placeholders2_5E[1];
.global .align 1 .b8 _ZN41_INTERNAL_86f64f54_4_k_cu_0b9a2785_2861236thrust24THRUST_300001_SM_1000_NS12placeholders2_6E[1];
.global .align 1 .b8 _ZN41_INTERNAL_86f64f54_4_k_cu_0b9a2785_2861236thrust24THRUST_300001_SM_1000_NS12placeholders2_7E[1];
.global .align 1 .b8 _ZN41_INTERNAL_86f64f54_4_k_cu_0b9a2785_2861236thrust24THRUST_300001_SM_1000_NS12placeholders2_8E[1];
.global .align 1 .b8 _ZN41_INTERNAL_86f64f54_4_k_cu_0b9a2785_2861236thrust24THRUST_300001_SM_1000_NS12placeholders2_9E[1];
.global .align 1 .b8 _ZN41_INTERNAL_86f64f54_4_k_cu_0b9a2785_2861236thrust24THRUST_300001_SM_1000_NS12placeholders3_10E[1];

.visible .entry _ZN3cub18CUB_300001_SM_10006detail11EmptyKernelIvEEvv()
{


	ret;

}


// ===== COMPILED SASS (sm_100) =====

	.target	sm_100

	.elftype	@"ET_EXEC"


//--------------------- .note.nv.tkinfo           --------------------------
	.section	.note.nv.tkinfo,"",@"SHT_NOTE"
	.sectionflags	@"SHF_NOTE_NV_TKINFO"
	.tkinfo
        /*0018*/ 	.word	0x00000002
        /*0030*/ 	.string	""
        /*0030*/ 	.string	"ptxas"
        /*0030*/ 	.string	"Cuda compilation tools, release 13.0, V13.0.88"
        /*0030*/ 	.string	"Build cuda_13.0.r13.0/compiler.36424714_0"
        /*0030*/ 	.string	"-arch sm_100 -m 64 "



//--------------------- .note.nv.cuinfo           --------------------------
	.section	.note.nv.cuinfo,"",@"SHT_NOTE"
	.sectionflags	@"SHF_NOTE_NV_CUINFO"
        /*0018*/ 	.short	0x0002
        /*001a*/ 	.short	0x0064
        /*001c*/ 	.short	0x0082
	.zero		2


//--------------------- .nv.info                  --------------------------
	.section	.nv.info,"",@"SHT_CUDA_INFO"
	.align	4


	//----- nvinfo : EIATTR_REGCOUNT
	.align		4
        /*0000*/ 	.byte	0x04, 0x2f
        /*0002*/ 	.short	(.L_41 - .L_40)
	.align		4
.L_40:
        /*0004*/ 	.word	index@(_ZN3cub18CUB_300001_SM_10006detail11EmptyKernelIvEEvv)
        /*0008*/ 	.word	0x00000004


	//----- nvinfo : EIATTR_FRAME_SIZE
	.align		4
.L_41:
        /*000c*/ 	.byte	0x04, 0x11
        /*000e*/ 	.short	(.L_43 - .L_42)
	.align		4
.L_42:
        /*0010*/ 	.word	index@(_ZN3cub18CUB_300001_SM_10006detail11EmptyKernelIvEEvv)
        /*0014*/ 	.word	0x00000000


	//----- nvinfo : EIATTR_MIN_STACK_SIZE
	.align		4
.L_43:
        /*0018*/ 	.byte	0x04, 0x12
        /*001a*/ 	.short	(.L_45 - .L_44)
	.align		4
.L_44:
        /*001c*/ 	.word	index@(_ZN3cub18CUB_300001_SM_10006detail11EmptyKernelIvEEvv)
        /*0020*/ 	.word	0x00000000
.L_45:


//--------------------- .nv.compat                --------------------------
	.section	.nv.compat,"",@"SHT_CUDA_COMPAT_INFO"
	.align	4
        /*0000*/ 	.byte	0x02, 0x09, 0x00, 0x00, 0x02, 0x02, 0x01, 0x00, 0x02, 0x05, 0x05, 0x00, 0x03, 0x07, 0x01, 0x01
        /*0010*/ 	.byte	0x02, 0x03, 0x00, 0x00, 0x02, 0x06, 0x01, 0x00, 0x04, 0x0b, 0x08, 0x00, 0x09, 0x00, 0x00, 0x00
        /*0020*/ 	.byte	0x00, 0x00, 0x00, 0x00


//--------------------- .nv.info._ZN3cub18CUB_300001_SM_10006detail11EmptyKernelIvEEvv --------------------------
	.section	.nv.info._ZN3cub18CUB_300001_SM_10006detail11EmptyKernelIvEEvv,"",@"SHT_CUDA_INFO"
	.sectionflags	@""
	.align	4


	//----- nvinfo : EIATTR_CUDA_API_VERSION
	.align		4
        /*0000*/ 	.byte	0x04, 0x37
        /*0002*/ 	.short	(.L_47 - .L_46)
.L_46:
        /*0004*/ 	.word	0x00000082


	//----- nvinfo : EIATTR_SPARSE_MMA_MASK
	.align		4
.L_47:
        /*0008*/ 	.byte	0x03, 0x50
        /*000a*/ 	.short	0x0000


	//----- nvinfo : EIATTR_MAXREG_COUNT
	.align		4
        /*000c*/ 	.byte	0x03, 0x1b
        /*000e*/ 	.short	0x00ff


	//----- nvinfo : EIATTR_MERCURY_ISA_VERSION
	.align		4
        /*0010*/ 	.byte	0x03, 0x5f
        /*0012*/ 	.short	0x0101


	//----- nvinfo : EIATTR_VRC_CTA_INIT_COUNT
	.align		4
        /*0014*/ 	.byte	0x02, 0x4a
	.zero		1
	.zero		1


	//----- nvinfo : EIATTR_EXIT_INSTR_OFFSETS
	.align		4
        /*0018*/ 	.byte	0x04, 0x1c
        /*001a*/ 	.short	(.L_49 - .L_48)


	//   ....[0]....
.L_48:
        /*001c*/ 	.word	0x00000010


	//----- nvinfo : EIATTR_SW_WAR
	.align		4
.L_49:
        /*0020*/ 	.byte	0x04, 0x36
        /*0022*/ 	.short	(.L_51 - .L_50)
.L_50:
        /*0024*/ 	.word	0x00000008
.L_51:


//--------------------- .nv.callgraph             --------------------------
	.section	.nv.callgraph,"",@"SHT_CUDA_CALLGRAPH"
	.align	4
	.sectionentsize	8
	.align		4
        /*0000*/ 	.word	0x00000000
	.align		4
        /*0004*/ 	.word	0xffffffff
	.align		4
        /*0008*/ 	.word	0x00000000
	.align		4
        /*000c*/ 	.word	0xfffffffe
	.align		4
        /*0010*/ 	.word	0x00000000
	.align		4
        /*0014*/ 	.word	0xfffffffd
	.align		4
        /*0018*/ 	.word	0x00000000
	.align		4
        /*001c*/ 	.word	0xfffffffc


//--------------------- .nv.constant4             --------------------------
	.section	.nv.constant4,"a",@progbits
	.align	8
	.align		8
.nv.constant4:
        /*0000*/ 	.dword	_ZN41_INTERNAL_86f64f54_4_k_cu_0b9a2785_2863654cuda3std3__45__cpo5beginE
	.align		8
        /*0008*/ 	.dword	_ZN41_INTERNAL_86f64f54_4_k_cu_0b9a2785_2863654cuda3std3__45__cpo3endE
	.align		8
        /*0010*/ 	.dword	_ZN41_INTERNAL_86f64f54_4_k_cu_0b9a2785_2863654cuda3std3__45__cpo6cbeginE
	.align		8
        /*0018*/ 	.dword	_ZN41_INTERNAL_86f64f54_4_k_cu_0b9a2785_2863654cuda3std3__45__cpo4cendE
	.align		8
        /*0020*/ 	.dword	_ZN41_INTERNAL_86f64f54_4_k_cu_0b9a2785_2863654cuda3std3__45__cpo6rbeginE
	.align		8
        /*0028*/ 	.dword	_ZN41_INTERNAL_86f64f54_4_k_cu_0b9a2785_2863654cuda3std3__45__cpo4rendE
	.align		8
        /*0030*/ 	.dword	_ZN41_INTERNAL_86f64f54_4_k_cu_0b9a2785_2863654cuda3std3__45__cpo7crbeginE
	.align		8
        /*0038*/ 	.dword	_ZN41_INTERNAL_86f64f54_4_k_cu_0b9a2785_2863654cuda3std3__45__cpo5crendE
	.align		8
        /*0040*/ 	.dword	_ZN41_INTERNAL_86f64f54_4_k_cu_0b9a2785_2863654cuda3std3__443_GLOBAL__N__86f64f54_4_k_cu_0b9a2785_2863656ignoreE
	.align		8
        /*0048*/ 	.dword	_ZN41_INTERNAL_86f64f54_4_k_cu_0b9a2785_2863654cuda3std3__419piecewise_constructE
	.align		8
        /*0050*/ 	.dword	_ZN41_INTERNAL_86f64f54_4_k_cu_0b9a2785_2863654cuda3std3__48in_placeE
	.align		8
        /*0058*/ 	.dword	_ZN41_INTERNAL_86f64f54_4_k_cu_0b9a2785_2863654cuda3std3__420unreachable_sentinelE
	.align		8
        /*0060*/ 	.dword	_ZN41_INTERNAL_86f64f54_4_k_cu_0b9a2785_2863654cuda3std3__47nulloptE
	.align		8
        /*0068*/ 	.dword	_ZN41_INTERNAL_86f64f54_4_k_cu_0b9a2785_2863654cuda3std3__48unexpectE
	.align		8
        /*0070*/ 	.dword	_ZN41_INTERNAL_86f64f54_4_k_cu_0b9a2785_2863654cuda3std6ranges3__45__cpo4swapE
	.align		8
        /*0078*/ 	.dword	_ZN41_INTERNAL_86f64f54_4_k_cu_0b9a2785_2863654cuda3std6ranges3__45__cpo9iter_moveE
	.align		8
        /*0080*/ 	.dword	_ZN41_INTERNAL_86f64f54_4_k_cu_0b9a2785_2863654cuda3std6ranges3__45__cpo5beginE
	.align		8
        /*0088*/ 	.dword	_ZN41_INTERNAL_86f64f54_4_k_cu_0b9a2785_2863654cuda3std6ranges3__45__cpo3endE
	.align		8
        /*0090*/ 	.dword	_ZN41_INTERNAL_86f64f54_4_k_cu_0b9a2785_2863654cuda3std6ranges3__45__cpo6cbeginE
	.align		8
        /*0098*/ 	.dword	_ZN41_INTERNAL_86f64f54_4_k_cu_0b9a2785_2863654cuda3std6ranges3__45__cpo4cendE
	.align		8
        /*00a0*/ 	.dword	_ZN41_INTERNAL_86f64f54_4_k_cu_0b9a2785_2863654cuda3std6ranges3__45__cpo7advanceE
	.align		8
        /*00a8*/ 	.dword	_ZN41_INTERNAL_86f64f54_4_k_cu_0b9a2785_2863654cuda3std6ranges3__45__cpo9iter_swapE
	.align		8
        /*00b0*/ 	.dword	_ZN41_INTERNAL_86f64f54_4_k_cu_0b9a2785_2863654cuda3std6ranges3__45__cpo4nextE
	.align		8
        /*00b8*/ 	.dword	_ZN41_INTERNAL_86f64f54_4_k_cu_0b9a2785_2863654cuda3std6ranges3__45__cpo4prevE
	.align		8
        /*00c0*/ 	.dword	_ZN41_INTERNAL_86f64f54_4_k_cu_0b9a2785_2863654cuda3std6ranges3__45__cpo4dataE
	.align		8
        /*00c8*/ 	.dword	_ZN41_INTERNAL_86f64f54_4_k_cu_0b9a2785_2863654cuda3std6ranges3__45__cpo5cdataE
	.align		8
        /*00d0*/ 	.dword	_ZN41_INTERNAL_86f64f54_4_k_cu_0b9a2785_2863654cuda3std6ranges3__45__cpo4sizeE
	.align		8
        /*00d8*/ 	.dword	_ZN41_INTERNAL_86f64f54_4_k_cu_0b9a2785_2863654cuda3std6ranges3__45__cpo5ssizeE
	.align		8
        /*00e0*/ 	.dword	_ZN41_INTERNAL_86f64f54_4_k_cu_0b9a2785_2863654cuda3std6ranges3__45__cpo8distanceE
	.align		8
        /*00e8*/ 	.dword	_ZN41_INTERNAL_86f64f54_4_k_cu_0b9a2785_2863656thrust24THRUST_300001_SM_1000_NS6system6detail10sequential3seqE
	.align		8
        /*00f0*/ 	.dword	_ZN41_INTERNAL_86f64f54_4_k_cu_0b9a2785_2863656thrust24THRUST_300001_SM_1000_NS12placeholders2_1E
	.align		8
        /*00f8*/ 	.dword	_ZN41_INTERNAL_86f64f54_4_k_cu_0b9a2785_2863656thrust24THRUST_300001_SM_1000_NS12placeholders2_2E
	.align		8
        /*0100*/ 	.dword	_ZN41_INTERNAL_86f64f54_4_k_cu_0b9a2785_2863656thrust24THRUST_300001_SM_1000_NS12placeholders2_3E
	.align		8
        /*0108*/ 	.dword	_ZN41_INTERNAL_86f64f54_4_k_cu_0b9a2785_2863656thrust24THRUST_300001_SM_1000_NS12placeholders2_4E
	.align		8
        /*0110*/ 	.dword	_ZN41_INTERNAL_86f64f54_4_k_cu_0b9a2785_2863656thrust24THRUST_300001_SM_1000_NS12placeholders2_5E
	.align		8
        /*0118*/ 	.dword	_ZN41_INTERNAL_86f64f54_4_k_cu_0b9a2785_2863656thrust24THRUST_300001_SM_1000_NS12placeholders2_6E
	.align		8
        /*0120*/ 	.dword	_ZN41_INTERNAL_86f64f54_4_k_cu_0b9a2785_2863656thrust24THRUST_300001_SM_1000_NS12placeholders2_7E
	.align		8
        /*0128*/ 	.dword	_ZN41_INTERNAL_86f64f54_4_k_cu_0b9a2785_2863656thrust24THRUST_300001_SM_1000_NS12placeholders2_8E
	.align		8
        /*0130*/ 	.dword	_ZN41_INTERNAL_86f64f54_4_k_cu_0b9a2785_2863656thrust24THRUST_300001_SM_1000_NS12placeholders2_9E
	.align		8
        /*0138*/ 	.dword	_ZN41_INTERNAL_86f64f54_4_k_cu_0b9a2785_2863656thrust24THRUST_300001_SM_1000_NS12placeholders3_10E


//--------------------- .text._ZN3cub18CUB_300001_SM_10006detail11EmptyKernelIvEEvv --------------------------
	.section	.text._ZN3cub18CUB_300001_SM_10006detail11EmptyKernelIvEEvv,"ax",@progbits
	.align	128
        .global         _ZN3cub18CUB_300001_SM_10006detail11EmptyKernelIvEEvv
        .type           _ZN3cub18CUB_300001_SM_10006detail11EmptyKernelIvEEvv,@function
        .size           _ZN3cub18CUB_300001_SM_10006detail11EmptyKernelIvEEvv,(.L_x_1 - _ZN3cub18CUB_300001_SM_10006detail11EmptyKernelIvEEvv)
        .other          _ZN3cub18CUB_300001_SM_10006detail11EmptyKernelIvEEvv,@"STO_CUDA_ENTRY STV_DEFAULT"
_ZN3cub18CUB_300001_SM_10006detail11EmptyKernelIvEEvv:
.text._ZN3cub18CUB_300001_SM_10006detail11EmptyKernelIvEEvv:
[----:B------:R-:W-:Y:S01]  /*0000*/  LDC R1, c[0x0][0x37c] ;  /* 0x0000df00ff017b82 */ /* 0x000fe20000000800 */
[----:B------:R-:W-:Y:S05]  /*0010*/  EXIT ;  /* 0x000000000000794d */ /* 0x000fea0003800000 */
.L_x_0:
[----:B------:R-:W-:-:S00]  /*0020*/  BRA `(.L_x_0) ;  /* 0xfffffffc00fc7947 */ /* 0x000fc0000383ffff */
[----:B------:R-:W-:-:S00]  /*0030*/  NOP ;  /* 0x0000000000007918 */ /* 0x000fc00000000000 */
        /* <DEDUP_REMOVED lines=12> */
.L_x_1:


//--------------------- .nv.shared.reserved.0     --------------------------
	.section	.nv.shared.reserved.0,"aw",@nobits
	.weak		__nv_reservedSMEM_offset_0_alias
	.size		__nv_reservedSMEM_offset_0_alias, 0, 64
	.other		__nv_reservedSMEM_offset_0_alias,@"STO_CUDA_RESERVED_SHARED STV_DEFAULT"
__nv_reservedSMEM_offset_0_alias:
	.zero		0
	.zero		64


//--------------------- .nv.global                --------------------------
	.section	.nv.global,"aw",@nobits
.nv.global:
	.type		_ZN41_INTERNAL_86f64f54_4_k_cu_0b9a2785_2863656thrust24THRUST_300001_SM_1000_NS12placeholders2_5E,@object
	.size		_ZN41_INTERNAL_86f64f54_4_k_cu_0b9a2785_2863656thrust24THRUST_300001_SM_1000_NS12placeholders2_5E,(_ZN41_INTERNAL_86f64f54_4_k_cu_0b9a2785_2863654cuda3std3__45__cpo6cbeginE - _ZN41_INTERNAL_86f64f54_4_k_cu_0b9a2785_2863656thrust24THRUST_300001_SM_1000_NS12placeholders2_5E)
_ZN41_INTERNAL_86f64f54_4_k_cu_0b9a2785_2863656thrust24THRUST_300001_SM_1000_NS12placeholders2_5E:
	.zero		1
	.type		_ZN41_INTERNAL_86f64f54_4_k_cu_0b9a2785_2863654cuda3std3__45__cpo6cbeginE,@object
	.size		_ZN41_INTERNAL_86f64f54_4_k_cu_0b9a2785_2863654cuda3std3__45__cpo6cbeginE,(_ZN41_INTERNAL_86f64f54_4_k_cu_0b9a2785_2863654cuda3std6ranges3__45__cpo6cbeginE - _ZN41_INTERNAL_86f64f54_4_k_cu_0b9a2785_2863654cuda3std3__45__cpo6cbeginE)
_ZN41_INTERNAL_86f64f54_4_k_cu_0b9a2785_2863654cuda3std3__45__cpo6cbeginE:
	.zero		1
	.type		_ZN41_INTERNAL_86f64f54_4_k_cu_0b9a2785_2863654cuda3std6ranges3__45__cpo6cbeginE,@object
	.size		_ZN41_INTERNAL_86f64f54_4_k_cu_0b9a2785_2863654cuda3std6ranges3__45__cpo6cbeginE,(_ZN41_INTERNAL_86f64f54_4_k_cu_0b9a2785_2863654cuda3std3__48in_placeE - _ZN41_INTERNAL_86f64f54_4_k_cu_0b9a2785_2863654cuda3std6ranges3__45__cpo6cbeginE)
_ZN41_INTERNAL_86f64f54_4_k_cu_0b9a2785_2863654cuda3std6ranges3__45__cpo6cbeginE:
	.zero		1
	.type		_ZN41_INTERNAL_86f64f54_4_k_cu_0b9a2785_2863654cuda3std3__48in_placeE,@object
	.size		_ZN41_INTERNAL_86f64f54_4_k_cu_0b9a2785_2863654cuda3std3__48in_placeE,(_ZN41_INTERNAL_86f64f54_4_k_cu_0b9a2785_2863654cuda3std6ranges3__45__cpo4sizeE - _ZN41_INTERNAL_86f64f54_4_k_cu_0b9a2785_2863654cuda3std3__48in_placeE)
_ZN41_INTERNAL_86f64f54_4_k_cu_0b9a2785_2863654cuda3std3__48in_placeE:
	.zero		1
	.type		_ZN41_INTERNAL_86f64f54_4_k_cu_0b9a2785_2863654cuda3std6ranges3__45__cpo4sizeE,@object
	.size		_ZN41_INTERNAL_86f64f54_4_k_cu_0b9a2785_2863654cuda3std6ranges3__45__cpo4sizeE,(_ZN41_INTERNAL_86f64f54_4_k_cu_0b9a2785_2863656thrust24THRUST_300001_SM_1000_NS12placeholders2_9E - _ZN41_INTERNAL_86f64f54_4_k_cu_0b9a2785_2863654cuda3std6ranges3__45__cpo4sizeE)
_ZN41_INTERNAL_86f64f54_4_k_cu_0b9a2785_2863654cuda3std6ranges3__45__cpo4sizeE:
	.zero		1
	.type		_ZN41_INTERNAL_86f64f54_4_k_cu_0b9a2785_2863656thrust24THRUST_300001_SM_1000_NS12placeholders2_9E,@object
	.size		_ZN41_INTERNAL_86f64f54_4_k_cu_0b9a2785_2863656thrust24THRUST_300001_SM_1000_NS12placeholders2_9E,(_ZN41_INTERNAL_86f64f54_4_k_cu_0b9a2785_2863654cuda3std3__45__cpo7crbeginE - _ZN41_INTERNAL_86f64f54_4_k_cu_0b9a2785_2863656thrust24THRUST_300001_SM_1000_NS12placeholders2_9E)
_ZN41_INTERNAL_86f64f54_4_k_cu_0b9a2785_2863656thrust24THRUST_300001_SM_1000_NS12placeholders2_9E:
	.zero		1
	.type		_ZN41_INTERNAL_86f64f54_4_k_cu_0b9a2785_2863654cuda3std3__45__cpo7crbeginE,@object
	.size		_ZN41_INTERNAL_86f64f54_4_k_cu_0b9a2785_2863654cuda3std3__45__cpo7crbeginE,(_ZN41_INTERNAL_86f64f54_4_k_cu_0b9a2785_2863654cuda3std6ranges3__45__cpo4nextE - _ZN41_INTERNAL_86f64f54_4_k_cu_0b9a2785_2863654cuda3std3__45__cpo7crbeginE)
_ZN41_INTERNAL_86f64f54_4_k_cu_0b9a2785_2863654cuda3std3__45__cpo7crbeginE:
	.zero		1
	.type		_ZN41_INTERNAL_86f64f54_4_k_cu_0b9a2785_2863654cuda3std6ranges3__45__cpo4nextE,@object
	.size		_ZN41_INTERNAL_86f64f54_4_k_cu_0b9a2785_2863654cuda3std6ranges3__45__cpo4nextE,(_ZN41_INTERNAL_86f64f54_4_k_cu_0b9a2785_2863654cuda3std6ranges3__45__cpo4swapE - _ZN41_INTERNAL_86f64f54_4_k_cu_0b9a2785_2863654cuda3std6ranges3__45__cpo4nextE)
_ZN41_INTERNAL_86f64f54_4_k_cu_0b9a2785_2863654cuda3std6ranges3__45__cpo4nextE:
	.zero		1
	.type		_ZN41_INTERNAL_86f64f54_4_k_cu_0b9a2785_2863654cuda3std6ranges3__45__cpo4swapE,@object
	.size		_ZN41_INTERNAL_86f64f54_4_k_cu_0b9a2785_2863654cuda3std6ranges3__45__cpo4swapE,(_ZN41_INTERNAL_86f64f54_4_k_cu_0b9a2785_2863656thrust24THRUST_300001_SM_1000_NS12placeholders2_1E - _ZN41_INTERNAL_86f64f54_4_k_cu_0b9a2785_2863654cuda3std6ranges3__45__cpo4swapE)
_ZN41_INTERNAL_86f64f54_4_k_cu_0b9a2785_2863654cuda3std6ranges3__45__cpo4swapE:
	.zero		1
	.type		_ZN41_INTERNAL_86f64f54_4_k_cu_0b9a2785_2863656thrust24THRUST_300001_SM_1000_NS12placeholders2_1E,@object
	.size		_ZN41_INTERNAL_86f64f54_4_k_cu_0b9a2785_2863656thrust24THRUST_300001_SM_1000_NS12placeholders2_1E,(_ZN41_INTERNAL_86f64f54_4_k_cu_0b9a2785_2863656thrust24THRUST_300001_SM_1000_NS12placeholders2_3E - _ZN41_INTERNAL_86f64f54_4_k_cu_0b9a2785_2863656thrust24THRUST_300001_SM_1000_NS12placeholders2_1E)
_ZN41_INTERNAL_86f64f54_4_k_cu_0b9a2785_2863656thrust24THRUST_300001_SM_1000_NS12placeholders2_1E:
	.zero		1
	.type		_ZN41_INTERNAL_86f64f54_4_k_cu_0b9a2785_2863656thrust24THRUST_300001_SM_1000_NS12placeholders2_3E,@object
	.size		_ZN41_INTERNAL_86f64f54_4_k_cu_0b9a2785_2863656thrust24THRUST_300001_SM_1000_NS12placeholders2_3E,(_ZN41_INTERNAL_86f64f54_4_k_cu_0b9a2785_2863654cuda3std3__45__cpo5beginE - _ZN41_INTERNAL_86f64f54_4_k_cu_0b9a2785_2863656thrust24THRUST_300001_SM_1000_NS12placeholders2_3E)
_ZN41_INTERNAL_86f64f54_4_k_cu_0b9a2785_2863656thrust24THRUST_300001_SM_1000_NS12placeholders2_3E:
	.zero		1
	.type		_ZN41_INTERNAL_86f64f54_4_k_cu_0b9a2785_2863654cuda3std3__45__cpo5beginE,@object
	.size		_ZN41_INTERNAL_86f64f54_4_k_cu_0b9a2785_2863654cuda3std3__45__cpo5beginE,(_ZN41_INTERNAL_86f64f54_4_k_cu_0b9a2785_2863654cuda3std6ranges3__45__cpo5beginE - _ZN41_INTERNAL_86f64f54_4_k_cu_0b9a2785_2863654cuda3std3__45__cpo5beginE)
_ZN41_INTERNAL_86f64f54_4_k_cu_0b9a2785_2863654cuda3std3__45__cpo5beginE:
	.zero		1
	.type		_ZN41_INTERNAL_86f64f54_4_k_cu_0b9a2785_2863654cuda3std6ranges3__45__cpo5beginE,@object
	.size		_ZN41_INTERNAL_86f64f54_4_k_cu_0b9a2785_2863654cuda3std6ranges3__45__cpo5beginE,(_ZN41_INTERNAL_86f64f54_4_k_cu_0b9a2785_2863654cuda3std3__443_GLOBAL__N__86f64f54_4_k_cu_0b9a2785_2863656ignoreE - _ZN41_INTERNAL_86f64f54_4_k_cu_0b9a2785_2863654cuda3std6ranges3__45__cpo5beginE)
_ZN41_INTERNAL_86f64f54_4_k_cu_0b9a2785_2863654cuda3std6ranges3__45__cpo5beginE:
	.zero		1
	.type		_ZN41_INTERNAL_86f64f54_4_k_cu_0b9a2785_2863654cuda3std3__443_GLOBAL__N__86f64f54_4_k_cu_0b9a2785_2863656ignoreE,@object
	.size		_ZN41_INTERNAL_86f64f54_4_k_cu_0b9a2785_2863654cuda3std3__443_GLOBAL__N__86f64f54_4_k_cu_0b9a2785_2863656ignoreE,(_ZN41_INTERNAL_86f64f54_4_k_cu_0b9a2785_2863654cuda3std6ranges3__45__cpo4dataE - _ZN41_INTERNAL_86f64f54_4_k_cu_0b9a2785_2863654cuda3std3__443_GLOBAL__N__86f64f54_4_k_cu_0b9a2785_2863656ignoreE)
_ZN41_INTERNAL_86f64f54_4_k_cu_0b9a2785_2863654cuda3std3__443_GLOBAL__N__86f64f54_4_k_cu_0b9a2785_2863656ignoreE:
	.zero		1
	.type		_ZN41_INTERNAL_86f64f54_4_k_cu_0b9a2785_2863654cuda3std6ranges3__45__cpo4dataE,@object
	.size		_ZN41_INTERNAL_86f64f54_4_k_cu_0b9a2785_2863654cuda3std6ranges3__45__cpo4dataE,(_ZN41_INTERNAL_86f64f54_4_k_cu_0b9a2785_2863656thrust24THRUST_300001_SM_1000_NS12placeholders2_7E - _ZN41_INTERNAL_86f64f54_4_k_cu_0b9a2785_2863654cuda3std6ranges3__45__cpo4dataE)
_ZN41_INTERNAL_86f64f54_4_k_cu_0b9a2785_2863654cuda3std6ranges3__45__cpo4dataE:
	.zero		1
	.type		_ZN41_INTERNAL_86f64f54_4_k_cu_0b9a2785_2863656thrust24THRUST_300001_SM_1000_NS12placeholders2_7E,@object
	.size		_ZN41_INTERNAL_86f64f54_4_k_cu_0b9a2785_2863656thrust24THRUST_300001_SM_1000_NS12placeholders2_7E,(_ZN41_INTERNAL_86f64f54_4_k_cu_0b9a2785_2863654cuda3std3__45__cpo6rbeginE - _ZN41_INTERNAL_86f64f54_4_k_cu_0b9a2785_2863656thrust24THRUST_300001_SM_1000_NS12placeholders2_7E)
_ZN41_INTERNAL_86f64f54_4_k_cu_0b9a2785_2863656thrust24THRUST_300001_SM_1000_NS12placeholders2_7E:
	.zero		1
	.type		_ZN41_INTERNAL_86f64f54_4_k_cu_0b9a2785_2863654cuda3std3__45__cpo6rbeginE,@object
	.size		_ZN41_INTERNAL_86f64f54_4_k_cu_0b9a2785_2863654cuda3std3__45__cpo6rbeginE,(_ZN41_INTERNAL_86f64f54_4_k_cu_0b9a2785_2863654cuda3std6ranges3__45__cpo7advanceE - _ZN41_INTERNAL_86f64f54_4_k_cu_0b9a2785_2863654cuda3std3__45__cpo6rbeginE)
_ZN41_INTERNAL_86f64f54_4_k_cu_0b9a2785_2863654cuda3std3__45__cpo6rbeginE:
	.zero		1
	.type		_ZN41_INTERNAL_86f64f54_4_k_cu_0b9a2785_2863654cuda3std6ranges3__45__cpo7advanceE,@object
	.size		_ZN41_INTERNAL_86f64f54_4_k_cu_0b9a2785_2863654cuda3std6ranges3__45__cpo7advanceE,(_ZN41_INTERNAL_86f64f54_4_k_cu_0b9a2785_2863654cuda3std3__47nulloptE - _ZN41_INTERNAL_86f64f54_4_k_cu_0b9a2785_2863654cuda3std6ranges3__45__cpo7advanceE)
_ZN41_INTERNAL_86f64f54_4_k_cu_0b9a2785_2863654cuda3std6ranges3__45__cpo7advanceE:
	.zero		1
	.type		_ZN41_INTERNAL_86f64f54_4_k_cu_0b9a2785_2863654cuda3std3__47nulloptE,@object
	.size		_ZN41_INTERNAL_86f64f54_4_k_cu_0b9a2785_2863654cuda3std3__47nulloptE,(_ZN41_INTERNAL_86f64f54_4_k_cu_0b9a2785_2863654cuda3std6ranges3__45__cpo8distanceE - _ZN41_INTERNAL_86f64f54_4_k_cu_0b9a2785_2863654cuda3std3__47nulloptE)
_ZN41_INTERNAL_86f64f54_4_k_cu_0b9a2785_2863654cuda3std3__47nulloptE:
	.zero		1
	.type		_ZN41_INTERNAL_86f64f54_4_k_cu_0b9a2785_2863654cuda3std6ranges3__45__cpo8distanceE,@object
	.size		_ZN41_INTERNAL_86f64f54_4_k_cu_0b9a2785_2863654cuda3std6ranges3__45__cpo8distanceE,(_ZN41_INTERNAL_86f64f54_4_k_cu_0b9a2785_2863656thrust24THRUST_300001_SM_1000_NS12placeholders2_6E - _ZN41_INTERNAL_86f64f54_4_k_cu_0b9a2785_2863654cuda3std6ranges3__45__cpo8distanceE)
_ZN41_INTERNAL_86f64f54_4_k_cu_0b9a2785_2863654cuda3std6ranges3__45__cpo8distanceE:
	.zero		1
	.type		_ZN41_INTERNAL_86f64f54_4_k_cu_0b9a2785_2863656thrust24THRUST_300001_SM_1000_NS12placeholders2_6E,@object
	.size		_ZN41_INTERNAL_86f64f54_4_k_cu_0b9a2785_2863656thrust24THRUST_300001_SM_1000_NS12placeholders2_6E,(_ZN41_INTERNAL_86f64f54_4_k_cu_0b9a2785_2863654cuda3std3__45__cpo4cendE - _ZN41_INTERNAL_86f64f54_4_k_cu_0b9a2785_2863656thrust24THRUST_300001_SM_1000_NS12placeholders2_6E)
_ZN41_INTERNAL_86f64f54_4_k_cu_0b9a2785_2863656thrust24THRUST_300001_SM_1000_NS12placeholders2_6E:
	.zero		1
	.type		_ZN41_INTERNAL_86f64f54_4_k_cu_0b9a2785_2863654cuda3std3__45__cpo4cendE,@object
	.size		_ZN41_INTERNAL_86f64f54_4_k_cu_0b9a2785_2863654cuda3std3__45__cpo4cendE,(_ZN41_INTERNAL_86f64f54_4_k_cu_0b9a2785_2863654cuda3std6ranges3__45__cpo4cendE - _ZN41_INTERNAL_86f64f54_4_k_cu_0b9a2785_2863654cuda3std3__45__cpo4cendE)
_ZN41_INTERNAL_86f64f54_4_k_cu_0b9a2785_2863654cuda3std3__45__cpo4cendE:
	.zero		1
	.type		_ZN41_INTERNAL_86f64f54_4_k_cu_0b9a2785_2863654cuda3std6ranges3__45__cpo4cendE,@object
	.size		_ZN41_INTERNAL_86f64f54_4_k_cu_0b9a2785_2863654cuda3std6ranges3__45__cpo4cendE,(_ZN41_INTERNAL_86f64f54_4_k_cu_0b9a2785_2863654cuda3std3__420unreachable_sentinelE - _ZN41_INTERNAL_86f64f54_4_k_cu_0b9a2785_2863654cuda3std6ranges3__45__cpo4cendE)
_ZN41_INTERNAL_86f64f54_4_k_cu_0b9a2785_2863654cuda3std6ranges3__45__cpo4cendE:
	.zero		1
	.type		_ZN41_INTERNAL_86f64f54_4_k_cu_0b9a2785_2863654cuda3std3__420unreachable_sentinelE,@object
	.size		_ZN41_INTERNAL_86f64f54_4_k_cu_0b9a2785_2863654cuda3std3__420unreachable_sentinelE,(_ZN41_INTERNAL_86f64f54_4_k_cu_0b9a2785_2863654cuda3std6ranges3__45__cpo5ssizeE - _ZN41_INTERNAL_86f64f54_4_k_cu_0b9a2785_2863654cuda3std3__420unreachable_sentinelE)
_ZN41_INTERNAL_86f64f54_4_k_cu_0b9a2785_2863654cuda3std3__420unreachable_sentinelE:
	.zero		1
	.type		_ZN41_INTERNAL_86f64f54_4_k_cu_0b9a2785_2863654cuda3std6ranges3__45__cpo5ssizeE,@object
	.size		_ZN41_INTERNAL_86f64f54_4_k_cu_0b9a2785_2863654cuda3std6ranges3__45__cpo5ssizeE,(_ZN41_INTERNAL_86f64f54_4_k_cu_0b9a2785_2863656thrust24THRUST_300001_SM_1000_NS12placeholders3_10E - _ZN41_INTERNAL_86f64f54_4_k_cu_0b9a2785_2863654cuda3std6ranges3__45__cpo5ssizeE)
_ZN41_INTERNAL_86f64f54_4_k_cu_0b9a2785_2863654cuda3std6ranges3__45__cpo5ssizeE:
	.zero		1
	.type		_ZN41_INTERNAL_86f64f54_4_k_cu_0b9a2785_2863656thrust24THRUST_300001_SM_1000_NS12placeholders3_10E,@object
	.size		_ZN41_INTERNAL_86f64f54_4_k_cu_0b9a2785_2863656thrust24THRUST_300001_SM_1000_NS12placeholders3_10E,(_ZN41_INTERNAL_86f64f54_4_k_cu_0b9a2785_2863654cuda3std3__45__cpo5crendE - _ZN41_INTERNAL_86f64f54_4_k_cu_0b9a2785_2863656thrust24THRUST_300001_SM_1000_NS12placeholders3_10E)
_ZN41_INTERNAL_86f64f54_4_k_cu_0b9a2785_2863656thrust24THRUST_300001_SM_1000_NS12placeholders3_10E:
	.zero		1
	.type		_ZN41_INTERNAL_86f64f54_4_k_cu_0b9a2785_2863654cuda3std3__45__cpo5crendE,@object
	.size		_ZN41_INTERNAL_86f64f54_4_k_cu_0b9a2785_2863654cuda3std3__45__cpo5crendE,(_ZN41_INTERNAL_86f64f54_4_k_cu_0b9a2785_2863654cuda3std6ranges3__45__cpo4prevE - _ZN41_INTERNAL_86f64f54_4_k_cu_0b9a2785_2863654cuda3std3__45__cpo5crendE)
_ZN41_INTERNAL_86f64f54_4_k_cu_0b9a2785_2863654cuda3std3__45__cpo5crendE:
	.zero		1
	.type		_ZN41_INTERNAL_86f64f54_4_k_cu_0b9a2785_2863654cuda3std6ranges3__45__cpo4prevE,@object
	.size		_ZN41_INTERNAL_86f64f54_4_k_cu_0b9a2785_2863654cuda3std6ranges3__45__cpo4prevE,(_ZN41_INTERNAL_86f64f54_4_k_cu_0b9a2785_2863654cuda3std6ranges3__45__cpo9iter_moveE - _ZN41_INTERNAL_86f64f54_4_k_cu_0b9a2785_2863654cuda3std6ranges3__45__cpo4prevE)
_ZN41_INTERNAL_86f64f54_4_k_cu_0b9a2785_2863654cuda3std6ranges3__45__cpo4prevE:
	.zero		1
	.type		_ZN41_INTERNAL_86f64f54_4_k_cu_0b9a2785_2863654cuda3std6ranges3__45__cpo9iter_moveE,@object
	.size		_ZN41_INTERNAL_86f64f54_4_k_cu_0b9a2785_2863654cuda3std6ranges3__45__cpo9iter_moveE,(_ZN41_INTERNAL_86f64f54_4_k_cu_0b9a2785_2863656thrust24THRUST_300001_SM_1000_NS12placeholders2_2E - _ZN41_INTERNAL_86f64f54_4_k_cu_0b9a2785_2863654cuda3std6ranges3__45__cpo9iter_moveE)
_ZN41_INTERNAL_86f64f54_4_k_cu_0b9a2785_2863654cuda3std6ranges3__45__cpo9iter_moveE:
	.zero		1
	.type		_ZN41_INTERNAL_86f64f54_4_k_cu_0b9a2785_2863656thrust24THRUST_300001_SM_1000_NS12placeholders2_2E,@object
	.size		_ZN41_INTERNAL_86f64f54_4_k_cu_0b9a2785_2863656thrust24THRUST_300001_SM_1000_NS12placeholders2_2E,(_ZN41_INTERNAL_86f64f54_4_k_cu_0b9a2785_2863656thrust24THRUST_300001_SM_1000_NS12placeholders2_4E - _ZN41_INTERNAL_86f64f54_4_k_cu_0b9a2785_2863656thrust24THRUST_300001_SM_1000_NS12placeholders2_2E)
_ZN41_INTERNAL_86f64f54_4_k_cu_0b9a2785_2863656thrust24THRUST_300001_SM_1000_NS12placeholders2_2E:
	.zero		1
	.type		_ZN41_INTERNAL_86f64f54_4_k_cu_0b9a2785_2863656thrust24THRUST_300001_SM_1000_NS12placeholders2_4E,@object
	.size		_ZN41_INTERNAL_86f64f54_4_k_cu_0b9a2785_2863656thrust24THRUST_300001_SM_1000_NS12placeholders2_4E,(_ZN41_INTERNAL_86f64f54_4_k_cu_0b9a2785_2863654cuda3std3__45__cpo3endE - _ZN41_INTERNAL_86f64f54_4_k_cu_0b9a2785_2863656thrust24THRUST_300001_SM_1000_NS12placeholders2_4E)
_ZN41_INTERNAL_86f64f54_4_k_cu_0b9a2785_2863656thrust24THRUST_300001_SM_1000_NS12placeholders2_4E:
	.zero		1
	.type		_ZN41_INTERNAL_86f64f54_4_k_cu_0b9a2785_2863654cuda3std3__45__cpo3endE,@object
	.size		_ZN41_INTERNAL_86f64f54_4_k_cu_0b9a2785_2863654cuda3std3__45__cpo3endE,(_ZN41_INTERNAL_86f64f54_4_k_cu_0b9a2785_2863654cuda3std6ranges3__45__cpo3endE - _ZN41_INTERNAL_86f64f54_4_k_cu_0b9a2785_2863654cuda3std3__45__cpo3endE)
_ZN41_INTERNAL_86f64f54_4_k_cu_0b9a2785_2863654cuda3std3__45__cpo3endE:
	.zero		1
	.type		_ZN41_INTERNAL_86f64f54_4_k_cu_0b9a2785_2863654cuda3std6ranges3__45__cpo3endE,@object
	.size		_ZN41_INTERNAL_86f64f54_4_k_cu_0b9a2785_2863654cuda3std6ranges3__45__cpo3endE,(_ZN41_INTERNAL_86f64f54_4_k_cu_0b9a2785_2863654cuda3std3__419piecewise_constructE - _ZN41_INTERNAL_86f64f54_4_k_cu_0b9a2785_2863654cuda3std6ranges3__45__cpo3endE)
_ZN41_INTERNAL_86f64f54_4_k_cu_0b9a2785_2863654cuda3std6ranges3__45__cpo3endE:
	.zero		1
	.type		_ZN41_INTERNAL_86f64f54_4_k_cu_0b9a2785_2863654cuda3std3__419piecewise_constructE,@object
	.size		_ZN41_INTERNAL_86f64f54_4_k_cu_0b9a2785_2863654cuda3std3__419piecewise_constructE,(_ZN41_INTERNAL_86f64f54_4_k_cu_0b9a2785_2863654cuda3std6ranges3__45__cpo5cdataE - _ZN41_INTERNAL_86f64f54_4_k_cu_0b9a2785_2863654cuda3std3__419piecewise_constructE)
_ZN41_INTERNAL_86f64f54_4_k_cu_0b9a2785_2863654cuda3std3__419piecewise_constructE:
	.zero		1
	.type		_ZN41_INTERNAL_86f64f54_4_k_cu_0b9a2785_2863654cuda3std6ranges3__45__cpo5cdataE,@object
	.size		_ZN41_INTERNAL_86f64f54_4_k_cu_0b9a2785_2863654cuda3std6ranges3__45__cpo5cdataE,(_ZN41_INTERNAL_86f64f54_4_k_cu_0b9a2785_2863656thrust24THRUST_300001_SM_1000_NS12placeholders2_8E - _ZN41_INTERNAL_86f64f54_4_k_cu_0b9a2785_2863654cuda3std6ranges3__45__cpo5cdataE)
_ZN41_INTERNAL_86f64f54_4_k_cu_0b9a2785_2863654cuda3std6ranges3__45__cpo5cdataE:
	.zero		1
	.type		_ZN41_INTERNAL_86f64f54_4_k_cu_0b9a2785_2863656thrust24THRUST_300001_SM_1000_NS12placeholders2_8E,@object
	.size		_ZN41_INTERNAL_86f64f54_4_k_cu_0b9a2785_2863656thrust24THRUST_300001_SM_1000_NS12placeholders2_8E,(_ZN41_INTERNAL_86f64f54_4_k_cu_0b9a2785_2863654cuda3std3__45__cpo4rendE - _ZN41_INTERNAL_86f64f54_4_k_cu_0b9a2785_2863656thrust24THRUST_300001_SM_1000_NS12placeholders2_8E)
_ZN41_INTERNAL_86f64f54_4_k_cu_0b9a2785_2863656thrust24THRUST_300001_SM_1000_NS12placeholders2_8E:
	.zero		1
	.type		_ZN41_INTERNAL_86f64f54_4_k_cu_0b9a2785_2863654cuda3std3__45__cpo4rendE,@object
	.size		_ZN41_INTERNAL_86f64f54_4_k_cu_0b9a2785_2863654cuda3std3__45__cpo4rendE,(_ZN41_INTERNAL_86f64f54_4_k_cu_0b9a2785_2863654cuda3std6ranges3__45__cpo9iter_swapE - _ZN41_INTERNAL_86f64f54_4_k_cu_0b9a2785_2863654cuda3std3__45__cpo4rendE)
_ZN41_INTERNAL_86f64f54_4_k_cu_0b9a2785_2863654cuda3std3__45__cpo4rendE:
	.zero		1
	.type		_ZN41_INTERNAL_86f64f54_4_k_cu_0b9a2785_2863654cuda3std6ranges3__45__cpo9iter_swapE,@object
	.size		_ZN41_INTERNAL_86f64f54_4_k_cu_0b9a2785_2863654cuda3std6ranges3__45__cpo9iter_swapE,(_ZN41_INTERNAL_86f64f54_4_k_cu_0b9a2785_2863654cuda3std3__48unexpectE - _ZN41_INTERNAL_86f64f54_4_k_cu_0b9a2785_2863654cuda3std6ranges3__45__cpo9iter_swapE)
_ZN41_INTERNAL_86f64f54_4_k_cu_0b9a2785_2863654cuda3std6ranges3__45__cpo9iter_swapE:
	.zero		1
	.type		_ZN41_INTERNAL_86f64f54_4_k_cu_0b9a2785_2863654cuda3std3__48unexpectE,@object
	.size		_ZN41_INTERNAL_86f64f54_4_k_cu_0b9a2785_2863654cuda3std3__48unexpectE,(_ZN41_INTERNAL_86f64f54_4_k_cu_0b9a2785_2863656thrust24THRUST_300001_SM_1000_NS6system6detail10sequential3seqE - _ZN41_INTERNAL_86f64f54_4_k_cu_0b9a2785_2863654cuda3std3__48unexpectE)
_ZN41_INTERNAL_86f64f54_4_k_cu_0b9a2785_2863654cuda3std3__48unexpectE:
	.zero		1
	.type		_ZN41_INTERNAL_86f64f54_4_k_cu_0b9a2785_2863656thrust24THRUST_300001_SM_1000_NS6system6detail10sequential3seqE,@object
	.size		_ZN41_INTERNAL_86f64f54_4_k_cu_0b9a2785_2863656thrust24THRUST_300001_SM_1000_NS6system6detail10sequential3seqE,(.L_29 - _ZN41_INTERNAL_86f64f54_4_k_cu_0b9a2785_2863656thrust24THRUST_300001_SM_1000_NS6system6detail10sequential3seqE)
_ZN41_INTERNAL_86f64f54_4_k_cu_0b9a2785_2863656thrust24THRUST_300001_SM_1000_NS6system6detail10sequential3seqE:
	.zero		1
.L_29:


//--------------------- .nv.constant0._ZN3cub18CUB_300001_SM_10006detail11EmptyKernelIvEEvv --------------------------
	.section	.nv.constant0._ZN3cub18CUB_300001_SM_10006detail11EmptyKernelIvEEvv,"a",@progbits
	.sectionflags	@""
	.align	4
.nv.constant0._ZN3cub18CUB_300001_SM_10006detail11EmptyKernelIvEEvv:
	.zero		896


//--------------------- SYMBOLS --------------------------

	.type		.nv.reservedSmem.offset0,@object
	.size		.nv.reservedSmem.offset0,0x4
